//
// Generated by NVIDIA NVVM Compiler
//
// Compiler Build ID: CL-36424714
// Cuda compilation tools, release 13.0, V13.0.88
// Based on NVVM 20.0.0
//

.version 9.0
.target sm_100
.address_size 64

	// .globl	_Z4gemmPfS_S_mmm

.visible .entry _Z4gemmPfS_S_mmm(
	.param .u64 .ptr .align 1 _Z4gemmPfS_S_mmm_param_0,
	.param .u64 .ptr .align 1 _Z4gemmPfS_S_mmm_param_1,
	.param .u64 .ptr .align 1 _Z4gemmPfS_S_mmm_param_2,
	.param .u64 _Z4gemmPfS_S_mmm_param_3,
	.param .u64 _Z4gemmPfS_S_mmm_param_4,
	.param .u64 _Z4gemmPfS_S_mmm_param_5
)
{
	.reg .pred 	%p<13>;
	.reg .b32 	%r<10>;
	.reg .b32 	%f<68>;
	.reg .b64 	%rd<78>;

	ld.param.u64 	%rd26, [_Z4gemmPfS_S_mmm_param_0];
	ld.param.u64 	%rd27, [_Z4gemmPfS_S_mmm_param_1];
	ld.param.u64 	%rd28, [_Z4gemmPfS_S_mmm_param_3];
	ld.param.u64 	%rd24, [_Z4gemmPfS_S_mmm_param_4];
	ld.param.u64 	%rd29, [_Z4gemmPfS_S_mmm_param_5];
	cvta.to.global.u64 	%rd1, %rd27;
	cvta.to.global.u64 	%rd2, %rd26;
	mov.u32 	%r1, %ctaid.x;
	mov.u32 	%r2, %ntid.x;
	mov.u32 	%r3, %tid.x;
	mad.lo.s32 	%r4, %r1, %r2, %r3;
	cvt.u64.u32 	%rd3, %r4;
	mov.u32 	%r5, %ctaid.y;
	mov.u32 	%r6, %ntid.y;
	mov.u32 	%r7, %tid.y;
	mad.lo.s32 	%r8, %r5, %r6, %r7;
	cvt.u64.u32 	%rd4, %r8;
	setp.le.u64 	%p1, %rd28, %rd3;
	setp.le.u64 	%p2, %rd29, %rd4;
	or.pred  	%p3, %p1, %p2;
	@%p3 bra 	$L__BB0_14;
	setp.eq.s64 	%p4, %rd24, 0;
	mov.f32 	%f67, 0f00000000;
	@%p4 bra 	$L__BB0_13;
	mul.lo.s64 	%rd5, %rd24, %rd3;
	and.b64  	%rd6, %rd24, 7;
	setp.lt.u64 	%p5, %rd24, 8;
	mov.f32 	%f67, 0f00000000;
	mov.b64 	%rd76, 0;
	@%p5 bra 	$L__BB0_5;
	and.b64  	%rd76, %rd24, -8;
	shl.b64 	%rd31, %rd4, 2;
	add.s64 	%rd73, %rd1, %rd31;
	shl.b64 	%rd9, %rd29, 5;
	shl.b64 	%rd32, %rd5, 2;
	add.s64 	%rd33, %rd32, %rd2;
	add.s64 	%rd72, %rd33, 16;
	mov.f32 	%f67, 0f00000000;
	mov.u64 	%rd74, %rd76;
$L__BB0_4:
	.pragma "nounroll";
	ld.global.f32 	%f17, [%rd72+-16];
	ld.global.f32 	%f18, [%rd73];
	fma.rn.f32 	%f19, %f17, %f18, %f67;
	ld.global.f32 	%f20, [%rd72+-12];
	shl.b64 	%rd34, %rd29, 2;
	add.s64 	%rd35, %rd73, %rd34;
	ld.global.f32 	%f21, [%rd35];
	fma.rn.f32 	%f22, %f20, %f21, %f19;
	ld.global.f32 	%f23, [%rd72+-8];
	add.s64 	%rd36, %rd35, %rd34;
	ld.global.f32 	%f24, [%rd36];
	fma.rn.f32 	%f25, %f23, %f24, %f22;
	ld.global.f32 	%f26, [%rd72+-4];
	add.s64 	%rd37, %rd36, %rd34;
	ld.global.f32 	%f27, [%rd37];
	fma.rn.f32 	%f28, %f26, %f27, %f25;
	ld.global.f32 	%f29, [%rd72];
	add.s64 	%rd38, %rd37, %rd34;
	ld.global.f32 	%f30, [%rd38];
	fma.rn.f32 	%f31, %f29, %f30, %f28;
	ld.global.f32 	%f32, [%rd72+4];
	add.s64 	%rd39, %rd38, %rd34;
	ld.global.f32 	%f33, [%rd39];
	fma.rn.f32 	%f34, %f32, %f33, %f31;
	ld.global.f32 	%f35, [%rd72+8];
	add.s64 	%rd40, %rd39, %rd34;
	ld.global.f32 	%f36, [%rd40];
	fma.rn.f32 	%f37, %f35, %f36, %f34;
	ld.global.f32 	%f38, [%rd72+12];
	add.s64 	%rd41, %rd40, %rd34;
	ld.global.f32 	%f39, [%rd41];
	fma.rn.f32 	%f67, %f38, %f39, %f37;
	add.s64 	%rd74, %rd74, -8;
	add.s64 	%rd73, %rd73, %rd9;
	add.s64 	%rd72, %rd72, 32;
	setp.ne.s64 	%p6, %rd74, 0;
	@%p6 bra 	$L__BB0_4;
$L__BB0_5:
	setp.eq.s64 	%p7, %rd6, 0;
	@%p7 bra 	$L__BB0_13;
	and.b64  	%rd18, %rd24, 3;
	setp.lt.u64 	%p8, %rd6, 4;
	@%p8 bra 	$L__BB0_8;
	add.s64 	%rd42, %rd76, %rd5;
	shl.b64 	%rd43, %rd42, 2;
	add.s64 	%rd44, %rd2, %rd43;
	ld.global.f32 	%f41, [%rd44];
	mad.lo.s64 	%rd45, %rd76, %rd29, %rd4;
	shl.b64 	%rd46, %rd45, 2;
	add.s64 	%rd47, %rd1, %rd46;
	ld.global.f32 	%f42, [%rd47];
	fma.rn.f32 	%f43, %f41, %f42, %f67;
	ld.global.f32 	%f44, [%rd44+4];
	shl.b64 	%rd48, %rd29, 2;
	add.s64 	%rd49, %rd47, %rd48;
	ld.global.f32 	%f45, [%rd49];
	fma.rn.f32 	%f46, %f44, %f45, %f43;
	ld.global.f32 	%f47, [%rd44+8];
	add.s64 	%rd50, %rd49, %rd48;
	ld.global.f32 	%f48, [%rd50];
	fma.rn.f32 	%f49, %f47, %f48, %f46;
	ld.global.f32 	%f50, [%rd44+12];
	add.s64 	%rd51, %rd50, %rd48;
	ld.global.f32 	%f51, [%rd51];
	fma.rn.f32 	%f67, %f50, %f51, %f49;
	add.s64 	%rd76, %rd76, 4;
$L__BB0_8:
	setp.eq.s64 	%p9, %rd18, 0;
	@%p9 bra 	$L__BB0_13;
	setp.eq.s64 	%p10, %rd18, 1;
	@%p10 bra 	$L__BB0_11;
	add.s64 	%rd52, %rd76, %rd5;
	shl.b64 	%rd53, %rd52, 2;
	add.s64 	%rd54, %rd2, %rd53;
	ld.global.f32 	%f53, [%rd54];
	mad.lo.s64 	%rd55, %rd76, %rd29, %rd4;
	shl.b64 	%rd56, %rd55, 2;
	add.s64 	%rd57, %rd1, %rd56;
	ld.global.f32 	%f54, [%rd57];
	fma.rn.f32 	%f55, %f53, %f54, %f67;
	ld.global.f32 	%f56, [%rd54+4];
	shl.b64 	%rd58, %rd29, 2;
	add.s64 	%rd59, %rd57, %rd58;
	ld.global.f32 	%f57, [%rd59];
	fma.rn.f32 	%f67, %f56, %f57, %f55;
	add.s64 	%rd76, %rd76, 2;
$L__BB0_11:
	and.b64  	%rd60, %rd24, 1;
	setp.eq.b64 	%p11, %rd60, 1;
	not.pred 	%p12, %p11;
	@%p12 bra 	$L__BB0_13;
	add.s64 	%rd61, %rd76, %rd5;
	shl.b64 	%rd62, %rd61, 2;
	add.s64 	%rd63, %rd2, %rd62;
	ld.global.f32 	%f58, [%rd63];
	mad.lo.s64 	%rd64, %rd76, %rd29, %rd4;
	shl.b64 	%rd65, %rd64, 2;
	add.s64 	%rd66, %rd1, %rd65;
	ld.global.f32 	%f59, [%rd66];
	fma.rn.f32 	%f67, %f58, %f59, %f67;
$L__BB0_13:
	ld.param.u64 	%rd71, [_Z4gemmPfS_S_mmm_param_2];
	mad.lo.s64 	%rd67, %rd29, %rd3, %rd4;
	cvta.to.global.u64 	%rd68, %rd71;
	shl.b64 	%rd69, %rd67, 2;
	add.s64 	%rd70, %rd68, %rd69;
	st.global.f32 	[%rd70], %f67;
$L__BB0_14:
	ret;

}


// ===== COMPILED SASS (sm_100) =====

	.target	sm_100

	.elftype	@"ET_EXEC"


//--------------------- .note.nv.tkinfo           --------------------------
	.section	.note.nv.tkinfo,"",@"SHT_NOTE"
	.sectionflags	@"SHF_NOTE_NV_TKINFO"
	.tkinfo
        /*0018*/ 	.word	0x00000002
        /*0030*/ 	.string	""
        /*0030*/ 	.string	"ptxas"
        /*0030*/ 	.string	"Cuda compilation tools, release 13.0, V13.0.88"
        /*0030*/ 	.string	"Build cuda_13.0.r13.0/compiler.36424714_0"
        /*0030*/ 	.string	"-arch sm_100 -m 64 "



//--------------------- .note.nv.cuinfo           --------------------------
	.section	.note.nv.cuinfo,"",@"SHT_NOTE"
	.sectionflags	@"SHF_NOTE_NV_CUINFO"
        /*0018*/ 	.short	0x0002
        /*001a*/ 	.short	0x0064
        /*001c*/ 	.short	0x0082
	.zero		2


//--------------------- .nv.info                  --------------------------
	.section	.nv.info,"",@"SHT_CUDA_INFO"
	.align	4


	//----- nvinfo : EIATTR_REGCOUNT
	.align		4
        /*0000*/ 	.byte	0x04, 0x2f
        /*0002*/ 	.short	(.L_1 - .L_0)
	.align		4
.L_0:
        /*0004*/ 	.word	index@(_Z4gemmPfS_S_mmm)
        /*0008*/ 	.word	0x00000020


	//----- nvinfo : EIATTR_FRAME_SIZE
	.align		4
.L_1:
        /*000c*/ 	.byte	0x04, 0x11
        /*000e*/ 	.short	(.L_3 - .L_2)
	.align		4
.L_2:
        /*0010*/ 	.word	index@(_Z4gemmPfS_S_mmm)
        /*0014*/ 	.word	0x00000000


	//----- nvinfo : EIATTR_MIN_STACK_SIZE
	.align		4
.L_3:
        /*0018*/ 	.byte	0x04, 0x12
        /*001a*/ 	.short	(.L_5 - .L_4)
	.align		4
.L_4:
        /*001c*/ 	.word	index@(_Z4gemmPfS_S_mmm)
        /*0020*/ 	.word	0x00000000
.L_5:


//--------------------- .nv.compat                --------------------------
	.section	.nv.compat,"",@"SHT_CUDA_COMPAT_INFO"
	.align	4
        /*0000*/ 	.byte	0x02, 0x09, 0x00, 0x00, 0x02, 0x02, 0x01, 0x00, 0x02, 0x05, 0x05, 0x00, 0x03, 0x07, 0x01, 0x01
        /*0010*/ 	.byte	0x02, 0x03, 0x00, 0x00, 0x02, 0x06, 0x01, 0x00, 0x04, 0x0b, 0x08, 0x00, 0x09, 0x00, 0x00, 0x00
        /*0020*/ 	.byte	0x00, 0x00, 0x00, 0x00


//--------------------- .nv.info._Z4gemmPfS_S_mmm --------------------------
	.section	.nv.info._Z4gemmPfS_S_mmm,"",@"SHT_CUDA_INFO"
	.sectionflags	@""
	.align	4


	//----- nvinfo : EIATTR_CUDA_API_VERSION
	.align		4
        /*0000*/ 	.byte	0x04, 0x37
        /*0002*/ 	.short	(.L_7 - .L_6)
.L_6:
        /*0004*/ 	.word	0x00000082


	//----- nvinfo : EIATTR_KPARAM_INFO
	.align		4
.L_7:
        /*0008*/ 	.byte	0x04, 0x17
        /*000a*/ 	.short	(.L_9 - .L_8)
.L_8:
        /*000c*/ 	.word	0x00000000
        /*0010*/ 	.short	0x0005
        /*0012*/ 	.short	0x0028
        /*0014*/ 	.byte	0x00, 0xf0, 0x21, 0x00


	//----- nvinfo : EIATTR_KPARAM_INFO
	.align		4
.L_9:
        /*0018*/ 	.byte	0x04, 0x17
        /*001a*/ 	.short	(.L_11 - .L_10)
.L_10:
        /*001c*/ 	.word	0x00000000
        /*0020*/ 	.short	0x0004
        /*0022*/ 	.short	0x0020
        /*0024*/ 	.byte	0x00, 0xf0, 0x21, 0x00


	//----- nvinfo : EIATTR_KPARAM_INFO
	.align		4
.L_11:
        /*0028*/ 	.byte	0x04, 0x17
        /*002a*/ 	.short	(.L_13 - .L_12)
.L_12:
        /*002c*/ 	.word	0x00000000
        /*0030*/ 	.short	0x0003
        /*0032*/ 	.short	0x0018
        /*0034*/ 	.byte	0x00, 0xf0, 0x21, 0x00


	//----- nvinfo : EIATTR_KPARAM_INFO
	.align		4
.L_13:
        /*0038*/ 	.byte	0x04, 0x17
        /*003a*/ 	.short	(.L_15 - .L_14)
.L_14:
        /*003c*/ 	.word	0x00000000
        /*0040*/ 	.short	0x0002
        /*0042*/ 	.short	0x0010
        /*0044*/ 	.byte	0x00, 0xf5, 0x21, 0x00


	//----- nvinfo : EIATTR_KPARAM_INFO
	.align		4
.L_15:
        /*0048*/ 	.byte	0x04, 0x17
        /*004a*/ 	.short	(.L_17 - .L_16)
.L_16:
        /*004c*/ 	.word	0x00000000
        /*0050*/ 	.short	0x0001
        /*0052*/ 	.short	0x0008
        /*0054*/ 	.byte	0x00, 0xf5, 0x21, 0x00


	//----- nvinfo : EIATTR_KPARAM_INFO
	.align		4
.L_17:
        /*0058*/ 	.byte	0x04, 0x17
        /*005a*/ 	.short	(.L_19 - .L_18)
.L_18:
        /*005c*/ 	.word	0x00000000
        /*0060*/ 	.short	0x0000
        /*0062*/ 	.short	0x0000
        /*0064*/ 	.byte	0x00, 0xf5, 0x21, 0x00


	//----- nvinfo : EIATTR_SPARSE_MMA_MASK
	.align		4
.L_19:
        /*0068*/ 	.byte	0x03, 0x50
        /*006a*/ 	.short	0x0000


	//----- nvinfo : EIATTR_MAXREG_COUNT
	.align		4
        /*006c*/ 	.byte	0x03, 0x1b
        /*006e*/ 	.short	0x00ff


	//----- nvinfo : EIATTR_MERCURY_ISA_VERSION
	.align		4
        /*0070*/ 	.byte	0x03, 0x5f
        /*0072*/ 	.short	0x0101


	//----- nvinfo : EIATTR_VRC_CTA_INIT_COUNT
	.align		4
        /*0074*/ 	.byte	0x02, 0x4a
	.zero		1
	.zero		1


	//----- nvinfo : EIATTR_EXIT_INSTR_OFFSETS
	.align		4
        /*0078*/ 	.byte	0x04, 0x1c
        /*007a*/ 	.short	(.L_21 - .L_20)


	//   ....[0]....
.L_20:
        /*007c*/ 	.word	0x000000f0


	//   ....[1]....
        /*0080*/ 	.word	0x00000c30


	//----- nvinfo : EIATTR_CBANK_PARAM_SIZE
	.align		4
.L_21:
        /*0084*/ 	.byte	0x03, 0x19
        /*0086*/ 	.short	0x0030


	//----- nvinfo : EIATTR_PARAM_CBANK
	.align		4
        /*0088*/ 	.byte	0x04, 0x0a
        /*008a*/ 	.short	(.L_23 - .L_22)
	.align		4
.L_22:
        /*008c*/ 	.word	index@(.nv.constant0._Z4gemmPfS_S_mmm)
        /*0090*/ 	.short	0x0380
        /*0092*/ 	.short	0x0030


	//----- nvinfo : EIATTR_SW_WAR
	.align		4
.L_23:
        /*0094*/ 	.byte	0x04, 0x36
        /*0096*/ 	.short	(.L_25 - .L_24)
.L_24:
        /*0098*/ 	.word	0x00000008
.L_25:


//--------------------- .nv.callgraph             --------------------------
	.section	.nv.callgraph,"",@"SHT_CUDA_CALLGRAPH"
	.align	4
	.sectionentsize	8
	.align		4
        /*0000*/ 	.word	0x00000000
	.align		4
        /*0004*/ 	.word	0xffffffff
	.align		4
        /*0008*/ 	.word	0x00000000
	.align		4
        /*000c*/ 	.word	0xfffffffe
	.align		4
        /*0010*/ 	.word	0x00000000
	.align		4
        /*0014*/ 	.word	0xfffffffd
	.align		4
        /*0018*/ 	.word	0x00000000
	.align		4
        /*001c*/ 	.word	0xfffffffc


//--------------------- .text._Z4gemmPfS_S_mmm    --------------------------
	.section	.text._Z4gemmPfS_S_mmm,"ax",@progbits
	.align	128
        .global         _Z4gemmPfS_S_mmm
        .type           _Z4gemmPfS_S_mmm,@function
        .size           _Z4gemmPfS_S_mmm,(.L_x_6 - _Z4gemmPfS_S_mmm)
        .other          _Z4gemmPfS_S_mmm,@"STO_CUDA_ENTRY STV_DEFAULT"
_Z4gemmPfS_S_mmm:
.text._Z4gemmPfS_S_mmm:
[----:B------:R-:W-:Y:S01]  /*0000*/  LDC R1, c[0x0][0x37c] ;  /* 0x0000df00ff017b82 */ /* 0x000fe20000000800 */
[----:B------:R-:W0:Y:S07]  /*0010*/  S2R R13, SR_TID.Y ;  /* 0x00000000000d7919 */ /* 0x000e2e0000002200 */
[----:B------:R-:W1:Y:S01]  /*0020*/  LDC R0, c[0x0][0x360] ;  /* 0x0000d800ff007b82 */ /* 0x000e620000000800 */
[----:B------:R-:W2:Y:S01]  /*0030*/  LDCU.64 UR6, c[0x0][0x398] ;  /* 0x00007300ff0677ac */ /* 0x000ea20008000a00 */
[----:B------:R-:W1:Y:S06]  /*0040*/  S2R R3, SR_TID.X ;  /* 0x0000000000037919 */ /* 0x000e6c0000002100 */
[----:B------:R-:W0:Y:S08]  /*0050*/  S2UR UR5, SR_CTAID.Y ;  /* 0x00000000000579c3 */ /* 0x000e300000002600 */
[----:B------:R-:W0:Y:S08]  /*0060*/  LDC R12, c[0x0][0x364] ;  /* 0x0000d900ff0c7b82 */ /* 0x000e300000000800 */
[----:B------:R-:W1:Y:S08]  /*0070*/  S2UR UR4, SR_CTAID.X ;  /* 0x00000000000479c3 */ /* 0x000e700000002500 */
[----:B------:R-:W3:Y:S01]  /*0080*/  LDC.64 R10, c[0x0][0x3a8] ;  /* 0x0000ea00ff0a7b82 */ /* 0x000ee20000000a00 */
[----:B0-----:R-:W-:-:S02]  /*0090*/  IMAD R12, R12, UR5, R13 ;  /* 0x000000050c0c7c24 */ /* 0x001fc4000f8e020d */
[----:B-1----:R-:W-:-:S05]  /*00a0*/  IMAD R0, R0, UR4, R3 ;  /* 0x0000000400007c24 */ /* 0x002fca000f8e0203 */
[----:B--2---:R-:W-:Y:S02]  /*00b0*/  ISETP.GE.U32.AND P1, PT, R0, UR6, PT ;  /* 0x0000000600007c0c */ /* 0x004fe4000bf26070 */
[----:B---3--:R-:W-:-:S04]  /*00c0*/  ISETP.GE.U32.AND P0, PT, R12, R10, PT ;  /* 0x0000000a0c00720c */ /* 0x008fc80003f06070 */
[----:B------:R-:W-:-:S04]  /*00d0*/  ISETP.GE.U32.AND.EX P0, PT, RZ, R11, PT, P0 ;  /* 0x0000000bff00720c */ /* 0x000fc80003f06100 */
[----:B------:R-:W-:-:S13]  /*00e0*/  ISETP.GE.U32.OR.EX P0, PT, RZ, UR7, P0, P1 ;  /* 0x00000007ff007c0c */ /* 0x000fda0008706510 */
[----:B------:R-:W-:Y:S05]  /*00f0*/  @P0 EXIT ;  /* 0x000000000000094d */ /* 0x000fea0003800000 */
[----:B------:R-:W0:Y:S01]  /*0100*/  LDCU.64 UR8, c[0x0][0x3a0] ;  /* 0x00007400ff0877ac */ /* 0x000e220008000a00 */
[----:B------:R-:W-:Y:S01]  /*0110*/  IMAD.MOV.U32 R19, RZ, RZ, RZ ;  /* 0x000000ffff137224 */ /* 0x000fe200078e00ff */
[----:B------:R-:W1:Y:S01]  /*0120*/  LDCU.64 UR10, c[0x0][0x358] ;  /* 0x00006b00ff0a77ac */ /* 0x000e620008000a00 */
[----:B0-----:R-:W-:-:S04]  /*0130*/  UISETP.NE.U32.AND UP0, UPT, UR8, URZ, UPT ;  /* 0x000000ff0800728c */ /* 0x001fc8000bf05070 */
[----:B------:R-:W-:-:S09]  /*0140*/  UISETP.NE.AND.EX UP0, UPT, UR9, URZ, UPT, UP0 ;  /* 0x000000ff0900728c */ /* 0x000fd2000bf05300 */
[----:B-1----:R-:W-:Y:S05]  /*0150*/  BRA.U !UP0, `(.L_x_0) ;  /* 0x0000000908947547 */ /* 0x002fea000b800000 */
[----:B------:R-:W-:Y:S02]  /*0160*/  UISETP.GE.U32.AND UP1, UPT, UR8, 0x8, UPT ;  /* 0x000000080800788c */ /* 0x000fe4000bf26070 */
[C---:B------:R-:W-:Y:S01]  /*0170*/  IMAD.WIDE.U32 R14, R0.reuse, UR8, RZ ;  /* 0x00000008000e7c25 */ /* 0x040fe2000f8e00ff */
[----:B------:R-:W-:Y:S02]  /*0180*/  ULOP3.LUT UR12, UR8, 0x7, URZ, 0xc0, !UPT ;  /* 0x00000007080c7892 */ /* 0x000fe4000f8ec0ff */
[----:B------:R-:W-:Y:S01]  /*0190*/  UISETP.GE.U32.AND.EX UP1, UPT, UR9, URZ, UPT, UP1 ;  /* 0x000000ff0900728c */ /* 0x000fe2000bf26110 */
[----:B------:R-:W-:Y:S01]  /*01a0*/  IMAD.MOV.U32 R19, RZ, RZ, RZ ;  /* 0x000000ffff137224 */ /* 0x000fe200078e00ff */
[----:B------:R-:W-:Y:S01]  /*01b0*/  UISETP.NE.U32.AND UP0, UPT, UR12, URZ, UPT ;  /* 0x000000ff0c00728c */ /* 0x000fe2000bf05070 */
[----:B------:R-:W-:Y:S01]  /*01c0*/  IMAD R2, R0, UR9, R15 ;  /* 0x0000000900027c24 */ /* 0x000fe2000f8e020f */
[----:B------:R-:W-:Y:S01]  /*01d0*/  UMOV UR4, URZ ;  /* 0x000000ff00047c82 */ /* 0x000fe20008000000 */
[----:B------:R-:W-:Y:S01]  /*01e0*/  UMOV UR5, URZ ;  /* 0x000000ff00057c82 */ /* 0x000fe20008000000 */
[----:B------:R-:W-:-:S03]  /*01f0*/  UISETP.NE.AND.EX UP0, UPT, URZ, URZ, UPT, UP0 ;  /* 0x000000ffff00728c */ /* 0x000fc6000bf05300 */
[----:B------:R-:W-:Y:S08]  /*0200*/  BRA.U !UP1, `(.L_x_1) ;  /* 0x0000000509047547 */ /* 0x000ff0000b800000 */
[----:B------:R-:W0:Y:S01]  /*0210*/  LDCU.128 UR16, c[0x0][0x380] ;  /* 0x00007000ff1077ac */ /* 0x000e220008000c00 */
[C-C-:B------:R-:W-:Y:S01]  /*0220*/  SHF.L.U64.HI R6, R10.reuse, 0x5, R11.reuse ;  /* 0x000000050a067819 */ /* 0x140fe2000001020b */
[----:B------:R-:W-:Y:S01]  /*0230*/  IMAD.MOV.U32 R19, RZ, RZ, RZ ;  /* 0x000000ffff137224 */ /* 0x000fe200078e00ff */
[C---:B------:R-:W-:Y:S01]  /*0240*/  SHF.L.U64.HI R8, R10.reuse, 0x2, R11 ;  /* 0x000000020a087819 */ /* 0x040fe2000001020b */
[----:B------:R-:W1:Y:S01]  /*0250*/  LDCU UR5, c[0x0][0x3a4] ;  /* 0x00007480ff0577ac */ /* 0x000e620008000800 */
[----:B------:R-:W-:Y:S01]  /*0260*/  SHF.L.U32 R5, R10, 0x2, RZ ;  /* 0x000000020a057819 */ /* 0x000fe200000006ff */
[----:B------:R-:W-:-:S07]  /*0270*/  ULOP3.LUT UR4, UR8, 0xfffffff8, URZ, 0xc0, !UPT ;  /* 0xfffffff808047892 */ /* 0x000fce000f8ec0ff */
[----:B------:R-:W-:Y:S01]  /*0280*/  UMOV UR6, UR4 ;  /* 0x0000000400067c82 */ /* 0x000fe20008000000 */
[----:B0-----:R-:W-:Y:S02]  /*0290*/  LEA R7, P1, R14, UR16, 0x2 ;  /* 0x000000100e077c11 */ /* 0x001fe4000f8210ff */
[----:B------:R-:W-:Y:S02]  /*02a0*/  LEA R4, P0, R12, UR18, 0x2 ;  /* 0x000000120c047c11 */ /* 0x000fe4000f8010ff */
[----:B------:R-:W-:Y:S01]  /*02b0*/  LEA.HI.X R17, R14, UR17, R2, 0x2, P1 ;  /* 0x000000110e117c11 */ /* 0x000fe200088f1402 */
[----:B-1----:R-:W-:Y:S01]  /*02c0*/  UMOV UR7, UR5 ;  /* 0x0000000500077c82 */ /* 0x002fe20008000000 */
[----:B------:R-:W-:Y:S02]  /*02d0*/  IADD3 R7, P1, PT, R7, 0x10, RZ ;  /* 0x0000001007077810 */ /* 0x000fe40007f3e0ff */
[----:B------:R-:W-:-:S03]  /*02e0*/  LEA.HI.X R3, R12, UR19, RZ, 0x2, P0 ;  /* 0x000000130c037c11 */ /* 0x000fc600080f14ff */
[----:B------:R-:W-:-:S08]  /*02f0*/  IMAD.X R17, RZ, RZ, R17, P1 ;  /* 0x000000ffff117224 */ /* 0x000fd000008e0611 */
.L_x_2:
[----:B------:R-:W-:Y:S01]  /*0300*/  MOV R22, R4 ;  /* 0x0000000400167202 */ /* 0x000fe20000000f00 */
[----:B------:R-:W-:Y:S01]  /*0310*/  IMAD.MOV.U32 R23, RZ, RZ, R3 ;  /* 0x000000ffff177224 */ /* 0x000fe200078e0003 */
[----:B------:R-:W-:Y:S01]  /*0320*/  IADD3 R24, P0, PT, R4, R5, RZ ;  /* 0x0000000504187210 */ /* 0x000fe20007f1e0ff */
[----:B------:R-:W-:-:S03]  /*0330*/  IMAD.MOV.U32 R16, RZ, RZ, R7 ;  /* 0x000000ffff107224 */ /* 0x000fc600078e0007 */
[----:B------:R-:W2:Y:S01]  /*0340*/  LDG.E R22, desc[UR10][R22.64] ;  /* 0x0000000a16167981 */ /* 0x000ea2000c1e1900 */
[----:B------:R-:W-:Y:S01]  /*0350*/  IMAD.X R25, R3, 0x1, R8, P0 ;  /* 0x0000000103197824 */ /* 0x000fe200000e0608 */
[----:B------:R-:W-:Y:S02]  /*0360*/  IADD3 R26, P0, PT, R24, R5, RZ ;  /* 0x00000005181a7210 */ /* 0x000fe40007f1e0ff */
[----:B------:R-:W3:Y:S04]  /*0370*/  LDG.E R28, desc[UR10][R16.64+-0x8] ;  /* 0xfffff80a101c7981 */ /* 0x000ee8000c1e1900 */
[----:B------:R-:W4:Y:S04]  /*0380*/  LDG.E R29, desc[UR10][R16.64+0x8] ;  /* 0x0000080a101d7981 */ /* 0x000f28000c1e1900 */
[----:B------:R-:W2:Y:S01]  /*0390*/  LDG.E R23, desc[UR10][R16.64+-0x10] ;  /* 0xfffff00a10177981 */ /* 0x000ea2000c1e1900 */
[----:B------:R-:W-:-:S03]  /*03a0*/  IADD3.X R27, PT, PT, R25, R8, RZ, P0, !PT ;  /* 0x00000008191b7210 */ /* 0x000fc600007fe4ff */
[----:B------:R-:W5:Y:S04]  /*03b0*/  LDG.E R7, desc[UR10][R24.64] ;  /* 0x0000000a18077981 */ /* 0x000f68000c1e1900 */
[----:B------:R-:W3:Y:S04]  /*03c0*/  LDG.E R9, desc[UR10][R26.64] ;  /* 0x0000000a1a097981 */ /* 0x000ee8000c1e1900 */
[----:B------:R-:W5:Y:S01]  /*03d0*/  LDG.E R24, desc[UR10][R16.64+-0xc] ;  /* 0xfffff40a10187981 */ /* 0x000f62000c1e1900 */
[----:B------:R-:W-:-:S05]  /*03e0*/  IADD3 R20, P0, PT, R26, R5, RZ ;  /* 0x000000051a147210 */ /* 0x000fca0007f1e0ff */
[----:B------:R-:W-:Y:S01]  /*03f0*/  IMAD.X R21, R27, 0x1, R8, P0 ;  /* 0x000000011b157824 */ /* 0x000fe200000e0608 */
[----:B------:R-:W-:-:S04]  /*0400*/  IADD3 R18, P0, PT, R20, R5, RZ ;  /* 0x0000000514127210 */ /* 0x000fc80007f1e0ff */
[----:B------:R-:W4:Y:S01]  /*0410*/  LDG.E R20, desc[UR10][R20.64] ;  /* 0x0000000a14147981 */ /* 0x000f22000c1e1900 */
[----:B--2---:R-:W-:Y:S01]  /*0420*/  FFMA R23, R23, R22, R19 ;  /* 0x0000001617177223 */ /* 0x004fe20000000013 */
[----:B------:R-:W-:Y:S01]  /*0430*/  IMAD.X R19, R21, 0x1, R8, P0 ;  /* 0x0000000115137824 */ /* 0x000fe200000e0608 */
[----:B------:R-:W-:Y:S01]  /*0440*/  IADD3 R22, P0, PT, R18, R5, RZ ;  /* 0x0000000512167210 */ /* 0x000fe20007f1e0ff */
[----:B------:R-:W2:Y:S04]  /*0450*/  LDG.E R21, desc[UR10][R16.64+0x4] ;  /* 0x0000040a10157981 */ /* 0x000ea8000c1e1900 */
[----:B------:R-:W2:Y:S01]  /*0460*/  LDG.E R18, desc[UR10][R18.64] ;  /* 0x0000000a12127981 */ /* 0x000ea2000c1e1900 */
[----:B-----5:R-:W-:Y:S01]  /*0470*/  FFMA R25, R24, R7, R23 ;  /* 0x0000000718197223 */ /* 0x020fe20000000017 */
[----:B------:R-:W-:-:S02]  /*0480*/  IADD3.X R23, PT, PT, R19, R8, RZ, P0, !PT ;  /* 0x0000000813177210 */ /* 0x000fc400007fe4ff */
[----:B------:R-:W4:Y:S01]  /*0490*/  LDG.E R7, desc[UR10][R16.64+-0x4] ;  /* 0xfffffc0a10077981 */ /* 0x000f22000c1e1900 */
[----:B------:R-:W-:Y:S01]  /*04a0*/  IADD3 R24, P0, PT, R22, R5, RZ ;  /* 0x0000000516187210 */ /* 0x000fe20007f1e0ff */
[----:B---3--:R-:W-:Y:S02]  /*04b0*/  FFMA R28, R28, R9, R25 ;  /* 0x000000091c1c7223 */ /* 0x008fe40000000019 */
[----:B------:R-:W2:Y:S02]  /*04c0*/  LDG.E R9, desc[UR10][R16.64] ;  /* 0x0000000a10097981 */ /* 0x000ea4000c1e1900 */
[--C-:B------:R-:W-:Y:S01]  /*04d0*/  IMAD.X R25, R23, 0x1, R8.reuse, P0 ;  /* 0x0000000117197824 */ /* 0x100fe200000e0608 */
[----:B------:R-:W-:Y:S01]  /*04e0*/  IADD3 R26, P0, PT, R24, R5, RZ ;  /* 0x00000005181a7210 */ /* 0x000fe20007f1e0ff */
[----:B------:R-:W3:Y:S04]  /*04f0*/  LDG.E R22, desc[UR10][R22.64] ;  /* 0x0000000a16167981 */ /* 0x000ee8000c1e1900 */
[----:B------:R-:W-:Y:S01]  /*0500*/  IMAD.X R27, R25, 0x1, R8, P0 ;  /* 0x00000001191b7824 */ /* 0x000fe200000e0608 */
[----:B------:R-:W5:Y:S04]  /*0510*/  LDG.E R24, desc[UR10][R24.64] ;  /* 0x0000000a18187981 */ /* 0x000f68000c1e1900 */
[----:B------:R-:W5:Y:S04]  /*0520*/  LDG.E R26, desc[UR10][R26.64] ;  /* 0x0000000a1a1a7981 */ /* 0x000f68000c1e1900 */
[----:B------:R0:W5:Y:S01]  /*0530*/  LDG.E R19, desc[UR10][R16.64+0xc] ;  /* 0x00000c0a10137981 */ /* 0x000162000c1e1900 */
[----:B------:R-:W-:-:S04]  /*0540*/  UIADD3 UR6, UP1, UPT, UR6, -0x8, URZ ;  /* 0xfffffff806067890 */ /* 0x000fc8000ff3e0ff */
[----:B------:R-:W-:Y:S02]  /*0550*/  UIADD3.X UR7, UPT, UPT, UR7, -0x1, URZ, UP1, !UPT ;  /* 0xffffffff07077890 */ /* 0x000fe40008ffe4ff */
[----:B------:R-:W-:-:S04]  /*0560*/  UISETP.NE.U32.AND UP1, UPT, UR6, URZ, UPT ;  /* 0x000000ff0600728c */ /* 0x000fc8000bf25070 */
[----:B------:R-:W-:Y:S01]  /*0570*/  UISETP.NE.AND.EX UP1, UPT, UR7, URZ, UPT, UP1 ;  /* 0x000000ff0700728c */ /* 0x000fe2000bf25310 */
[----:B------:R-:W-:-:S05]  /*0580*/  LEA R4, P0, R10, R4, 0x5 ;  /* 0x000000040a047211 */ /* 0x000fca00078028ff */
[----:B------:R-:W-:Y:S02]  /*0590*/  IMAD.X R3, R3, 0x1, R6, P0 ;  /* 0x0000000103037824 */ /* 0x000fe400000e0606 */
[----:B----4-:R-:W-:-:S04]  /*05a0*/  FFMA R20, R7, R20, R28 ;  /* 0x0000001407147223 */ /* 0x010fc8000000001c */
[----:B--2---:R-:W-:-:S04]  /*05b0*/  FFMA R18, R9, R18, R20 ;  /* 0x0000001209127223 */ /* 0x004fc80000000014 */
[----:B---3--:R-:W-:Y:S01]  /*05c0*/  FFMA R18, R21, R22, R18 ;  /* 0x0000001615127223 */ /* 0x008fe20000000012 */
[----:B------:R-:W-:-:S03]  /*05d0*/  IADD3 R7, P1, PT, R16, 0x20, RZ ;  /* 0x0000002010077810 */ /* 0x000fc60007f3e0ff */
[----:B-----5:R-:W-:Y:S01]  /*05e0*/  FFMA R18, R29, R24, R18 ;  /* 0x000000181d127223 */ /* 0x020fe20000000012 */
[----:B0-----:R-:W-:-:S03]  /*05f0*/  IADD3.X R17, PT, PT, RZ, R17, RZ, P1, !PT ;  /* 0x00000011ff117210 */ /* 0x001fc60000ffe4ff */
[----:B------:R-:W-:Y:S01]  /*0600*/  FFMA R19, R19, R26, R18 ;  /* 0x0000001a13137223 */ /* 0x000fe20000000012 */
[----:B------:R-:W-:Y:S06]  /*0610*/  BRA.U UP1, `(.L_x_2) ;  /* 0xfffffffd01387547 */ /* 0x000fec000b83ffff */
.L_x_1:
[----:B------:R-:W-:Y:S05]  /*0620*/  BRA.U !UP0, `(.L_x_0) ;  /* 0x0000000508607547 */ /* 0x000fea000b800000 */
[----:B------:R-:W-:Y:S02]  /*0630*/  UISETP.GE.U32.AND UP1, UPT, UR12, 0x4, UPT ;  /* 0x000000040c00788c */ /* 0x000fe4000bf26070 */
[----:B------:R-:W-:Y:S02]  /*0640*/  ULOP3.LUT UR7, UR8, 0x3, URZ, 0xc0, !UPT ;  /* 0x0000000308077892 */ /* 0x000fe4000f8ec0ff */
[----:B------:R-:W-:Y:S02]  /*0650*/  UISETP.GE.U32.AND.EX UP1, UPT, URZ, URZ, UPT, UP1 ;  /* 0x000000ffff00728c */ /* 0x000fe4000bf26110 */
[----:B------:R-:W-:-:S04]  /*0660*/  UISETP.NE.U32.AND UP0, UPT, UR7, URZ, UPT ;  /* 0x000000ff0700728c */ /* 0x000fc8000bf05070 */
[----:B------:R-:W-:-:S03]  /*0670*/  UISETP.NE.AND.EX UP0, UPT, URZ, URZ, UPT, UP0 ;  /* 0x000000ffff00728c */ /* 0x000fc6000bf05300 */
[----:B------:R-:W-:Y:S08]  /*0680*/  BRA.U !UP1, `(.L_x_3) ;  /* 0x00000001098c7547 */ /* 0x000ff0000b800000 */
[----:B------:R-:W0:Y:S01]  /*0690*/  LDCU.128 UR12, c[0x0][0x380] ;  /* 0x00007000ff0c77ac */ /* 0x000e220008000c00 */
[----:B------:R-:W-:Y:S01]  /*06a0*/  IMAD R4, R10, UR5, RZ ;  /* 0x000000050a047c24 */ /* 0x000fe2000f8e02ff */
[----:B------:R-:W-:Y:S01]  /*06b0*/  IADD3 R5, P1, PT, R14, UR4, RZ ;  /* 0x000000040e057c10 */ /* 0x000fe2000ff3e0ff */
[----:B------:R-:W-:Y:S02]  /*06c0*/  IMAD.MOV.U32 R13, RZ, RZ, RZ ;  /* 0x000000ffff0d7224 */ /* 0x000fe400078e00ff */
[----:B------:R-:W-:Y:S02]  /*06d0*/  IMAD R3, R11, UR4, R4 ;  /* 0x000000040b037c24 */ /* 0x000fe4000f8e0204 */
[----:B------:R-:W-:-:S04]  /*06e0*/  IMAD.WIDE.U32 R6, R10, UR4, R12 ;  /* 0x000000040a067c25 */ /* 0x000fc8000f8e000c */
[----:B------:R-:W-:Y:S01]  /*06f0*/  IMAD.WIDE.U32 R8, R10, 0x4, RZ ;  /* 0x000000040a087825 */ /* 0x000fe200078e00ff */
[----:B------:R-:W-:Y:S02]  /*0700*/  IADD3 R3, PT, PT, R7, R3, RZ ;  /* 0x0000000307037210 */ /* 0x000fe40007ffe0ff */
[C---:B0-----:R-:W-:Y:S02]  /*0710*/  LEA R20, P2, R6.reuse, UR14, 0x2 ;  /* 0x0000000e06147c11 */ /* 0x041fe4000f8410ff */
[----:B------:R-:W-:Y:S02]  /*0720*/  LEA R4, P0, R5, UR12, 0x2 ;  /* 0x0000000c05047c11 */ /* 0x000fe4000f8010ff */
[----:B------:R-:W-:Y:S01]  /*0730*/  LEA.HI.X R21, R6, UR15, R3, 0x2, P2 ;  /* 0x0000000f06157c11 */ /* 0x000fe200090f1403 */
[----:B------:R-:W-:Y:S01]  /*0740*/  IMAD.SHL.U32 R3, R11, 0x4, RZ ;  /* 0x000000040b037824 */ /* 0x000fe200078e00ff */
[----:B------:R-:W-:Y:S02]  /*0750*/  IADD3.X R6, PT, PT, R2, UR5, RZ, P1, !PT ;  /* 0x0000000502067c10 */ /* 0x000fe40008ffe4ff */
[-C--:B------:R-:W-:Y:S01]  /*0760*/  IADD3 R16, P1, PT, R20, R8.reuse, RZ ;  /* 0x0000000814107210 */ /* 0x080fe20007f3e0ff */
[----:B------:R-:W-:Y:S01]  /*0770*/  IMAD.IADD R9, R9, 0x1, R3 ;  /* 0x0000000109097824 */ /* 0x000fe200078e0203 */
[----:B------:R-:W-:Y:S01]  /*0780*/  LEA.HI.X R5, R5, UR13, R6, 0x2, P0 ;  /* 0x0000000d05057c11 */ /* 0x000fe200080f1406 */
[----:B------:R-:W2:Y:S01]  /*0790*/  LDG.E R18, desc[UR10][R20.64] ;  /* 0x0000000a14127981 */ /* 0x000ea2000c1e1900 */
[----:B------:R-:W-:-:S02]  /*07a0*/  IADD3 R6, P0, PT, R16, R8, RZ ;  /* 0x0000000810067210 */ /* 0x000fc40007f1e0ff */
[----:B------:R-:W-:Y:S01]  /*07b0*/  IADD3.X R17, PT, PT, R9, R21, RZ, P1, !PT ;  /* 0x0000001509117210 */ /* 0x000fe20000ffe4ff */
[----:B------:R-:W2:Y:S01]  /*07c0*/  LDG.E R22, desc[UR10][R4.64] ;  /* 0x0000000a04167981 */ /* 0x000ea2000c1e1900 */
[----:B------:R-:W-:-:S03]  /*07d0*/  IADD3 R8, P1, PT, R6, R8, RZ ;  /* 0x0000000806087210 */ /* 0x000fc60007f3e0ff */
[--C-:B------:R-:W-:Y:S01]  /*07e0*/  IMAD.X R7, R17, 0x1, R9.reuse, P0 ;  /* 0x0000000111077824 */ /* 0x100fe200000e0609 */
[----:B------:R-:W3:Y:S04]  /*07f0*/  LDG.E R16, desc[UR10][R16.64] ;  /* 0x0000000a10107981 */ /* 0x000ee8000c1e1900 */
[----:B------:R-:W3:Y:S01]  /*0800*/  LDG.E R3, desc[UR10][R4.64+0x4] ;  /* 0x0000040a04037981 */ /* 0x000ee2000c1e1900 */
[----:B------:R-:W-:-:S03]  /*0810*/  IMAD.X R9, R7, 0x1, R9, P1 ;  /* 0x0000000107097824 */ /* 0x000fc600008e0609 */
[----:B------:R-:W4:Y:S04]  /*0820*/  LDG.E R6, desc[UR10][R6.64] ;  /* 0x0000000a06067981 */ /* 0x000f28000c1e1900 */
[----:B------:R-:W4:Y:S04]  /*0830*/  LDG.E R24, desc[UR10][R4.64+0x8] ;  /* 0x0000080a04187981 */ /* 0x000f28000c1e1900 */
[----:B------:R-:W5:Y:S04]  /*0840*/  LDG.E R26, desc[UR10][R4.64+0xc] ;  /* 0x00000c0a041a7981 */ /* 0x000f68000c1e1900 */
[----:B------:R-:W5:Y:S01]  /*0850*/  LDG.E R8, desc[UR10][R8.64] ;  /* 0x0000000a08087981 */ /* 0x000f62000c1e1900 */
[----:B------:R-:W-:-:S04]  /*0860*/  UIADD3 UR4, UP1, UPT, UR4, 0x4, URZ ;  /* 0x0000000404047890 */ /* 0x000fc8000ff3e0ff */
[----:B------:R-:W-:Y:S01]  /*0870*/  UIADD3.X UR5, UPT, UPT, URZ, UR5, URZ, UP1, !UPT ;  /* 0x00000005ff057290 */ /* 0x000fe20008ffe4ff */
[----:B--2---:R-:W-:-:S04]  /*0880*/  FFMA R18, R22, R18, R19 ;  /* 0x0000001216127223 */ /* 0x004fc80000000013 */
[----:B---3--:R-:W-:-:S04]  /*0890*/  FFMA R3, R3, R16, R18 ;  /* 0x0000001003037223 */ /* 0x008fc80000000012 */
[----:B----4-:R-:W-:-:S04]  /*08a0*/  FFMA R3, R24, R6, R3 ;  /* 0x0000000618037223 */ /* 0x010fc80000000003 */
[----:B-----5:R-:W-:-:S07]  /*08b0*/  FFMA R19, R26, R8, R3 ;  /* 0x000000081a137223 */ /* 0x020fce0000000003 */
.L_x_3:
[----:B------:R-:W-:Y:S05]  /*08c0*/  BRA.U !UP0, `(.L_x_0) ;  /* 0x0000000108b87547 */ /* 0x000fea000b800000 */
[----:B------:R-:W-:Y:S02]  /*08d0*/  UISETP.NE.U32.AND UP1, UPT, UR7, 0x1, UPT ;  /* 0x000000010700788c */ /* 0x000fe4000bf25070 */
[----:B------:R-:W-:Y:S02]  /*08e0*/  ULOP3.LUT UR6, UR8, 0x1, URZ, 0xc0, !UPT ;  /* 0x0000000108067892 */ /* 0x000fe4000f8ec0ff */
[----:B------:R-:W-:Y:S02]  /*08f0*/  UISETP.NE.AND.EX UP1, UPT, URZ, URZ, UPT, UP1 ;  /* 0x000000ffff00728c */ /* 0x000fe4000bf25310 */
[----:B------:R-:W-:-:S04]  /*0900*/  UISETP.NE.U32.AND UP0, UPT, UR6, 0x1, UPT ;  /* 0x000000010600788c */ /* 0x000fc8000bf05070 */
[----:B------:R-:W-:-:S03]  /*0910*/  UISETP.NE.U32.AND.EX UP0, UPT, URZ, URZ, UPT, UP0 ;  /* 0x000000ffff00728c */ /* 0x000fc6000bf05100 */
[----:B------:R-:W-:Y:S08]  /*0920*/  BRA.U !UP1, `(.L_x_4) ;  /* 0x00000001095c7547 */ /* 0x000ff0000b800000 */
[----:B------:R-:W0:Y:S01]  /*0930*/  LDCU.128 UR12, c[0x0][0x380] ;  /* 0x00007000ff0c77ac */ /* 0x000e220008000c00 */
[----:B------:R-:W-:Y:S01]  /*0940*/  MOV R4, R12 ;  /* 0x0000000c00047202 */ /* 0x000fe20000000f00 */
[----:B------:R-:W-:Y:S01]  /*0950*/  IMAD.MOV.U32 R5, RZ, RZ, RZ ;  /* 0x000000ffff057224 */ /* 0x000fe200078e00ff */
[----:B------:R-:W-:Y:S01]  /*0960*/  IADD3 R3, P0, PT, R14, UR4, RZ ;  /* 0x000000040e037c10 */ /* 0x000fe2000ff1e0ff */
[C---:B------:R-:W-:Y:S02]  /*0970*/  IMAD R6, R10.reuse, UR5, RZ ;  /* 0x000000050a067c24 */ /* 0x040fe4000f8e02ff */
[----:B------:R-:W-:Y:S01]  /*0980*/  IMAD.WIDE.U32 R8, R10, UR4, R4 ;  /* 0x000000040a087c25 */ /* 0x000fe2000f8e0004 */
[----:B------:R-:W-:-:S03]  /*0990*/  IADD3.X R16, PT, PT, R2, UR5, RZ, P0, !PT ;  /* 0x0000000502107c10 */ /* 0x000fc600087fe4ff */
[----:B------:R-:W-:-:S04]  /*09a0*/  IMAD R5, R11, UR4, R6 ;  /* 0x000000040b057c24 */ /* 0x000fc8000f8e0206 */
[----:B------:R-:W-:Y:S01]  /*09b0*/  IMAD.IADD R7, R9, 0x1, R5 ;  /* 0x0000000109077824 */ /* 0x000fe200078e0205 */
[C---:B0-----:R-:W-:Y:S02]  /*09c0*/  LEA R6, P0, R8.reuse, UR14, 0x2 ;  /* 0x0000000e08067c11 */ /* 0x041fe4000f8010ff */
[C---:B------:R-:W-:Y:S02]  /*09d0*/  LEA R4, P1, R3.reuse, UR12, 0x2 ;  /* 0x0000000c03047c11 */ /* 0x040fe4000f8210ff */
[----:B------:R-:W-:Y:S02]  /*09e0*/  LEA.HI.X R7, R8, UR15, R7, 0x2, P0 ;  /* 0x0000000f08077c11 */ /* 0x000fe400080f1407 */
[----:B------:R-:W-:Y:S02]  /*09f0*/  LEA.HI.X R5, R3, UR13, R16, 0x2, P1 ;  /* 0x0000000d03057c11 */ /* 0x000fe400088f1410 */
[C---:B------:R-:W-:Y:S02]  /*0a00*/  LEA R8, P0, R10.reuse, R6, 0x2 ;  /* 0x000000060a087211 */ /* 0x040fe400078010ff */
[----:B------:R-:W2:Y:S02]  /*0a10*/  LDG.E R6, desc[UR10][R6.64] ;  /* 0x0000000a06067981 */ /* 0x000ea4000c1e1900 */
[----:B------:R-:W-:-:S02]  /*0a20*/  LEA.HI.X R9, R10, R7, R11, 0x2, P0 ;  /* 0x000000070a097211 */ /* 0x000fc400000f140b */
[----:B------:R-:W2:Y:S04]  /*0a30*/  LDG.E R16, desc[UR10][R4.64] ;  /* 0x0000000a04107981 */ /* 0x000ea8000c1e1900 */
[----:B------:R-:W3:Y:S04]  /*0a40*/  LDG.E R18, desc[UR10][R4.64+0x4] ;  /* 0x0000040a04127981 */ /* 0x000ee8000c1e1900 */
[----:B------:R-:W3:Y:S01]  /*0a50*/  LDG.E R8, desc[UR10][R8.64] ;  /* 0x0000000a08087981 */ /* 0x000ee2000c1e1900 */
[----:B------:R-:W-:-:S04]  /*0a60*/  UIADD3 UR4, UP1, UPT, UR4, 0x2, URZ ;  /* 0x0000000204047890 */ /* 0x000fc8000ff3e0ff */
[----:B------:R-:W-:Y:S01]  /*0a70*/  UIADD3.X UR5, UPT, UPT, URZ, UR5, URZ, UP1, !UPT ;  /* 0x00000005ff057290 */ /* 0x000fe20008ffe4ff */
[----:B--2---:R-:W-:-:S04]  /*0a80*/  FFMA R19, R16, R6, R19 ;  /* 0x0000000610137223 */ /* 0x004fc80000000013 */
[----:B---3--:R-:W-:-:S07]  /*0a90*/  FFMA R19, R18, R8, R19 ;  /* 0x0000000812137223 */ /* 0x008fce0000000013 */
.L_x_4:
[----:B------:R-:W-:Y:S05]  /*0aa0*/  BRA.U UP0, `(.L_x_0) ;  /* 0x0000000100407547 */ /* 0x000fea000b800000 */
[----:B------:R-:W0:Y:S01]  /*0ab0*/  LDCU.128 UR12, c[0x0][0x380] ;  /* 0x00007000ff0c77ac */ /* 0x000e220008000c00 */
[----:B------:R-:W-:Y:S01]  /*0ac0*/  MOV R6, R12 ;  /* 0x0000000c00067202 */ /* 0x000fe20000000f00 */
[----:B------:R-:W-:Y:S01]  /*0ad0*/  IMAD R4, R10, UR5, RZ ;  /* 0x000000050a047c24 */ /* 0x000fe2000f8e02ff */
[----:B------:R-:W-:Y:S01]  /*0ae0*/  IADD3 R14, P0, PT, R14, UR4, RZ ;  /* 0x000000040e0e7c10 */ /* 0x000fe2000ff1e0ff */
[----:B------:R-:W-:Y:S02]  /*0af0*/  IMAD.MOV.U32 R7, RZ, RZ, RZ ;  /* 0x000000ffff077224 */ /* 0x000fe400078e00ff */
[----:B------:R-:W-:Y:S01]  /*0b00*/  IMAD R3, R11, UR4, R4 ;  /* 0x000000040b037c24 */ /* 0x000fe2000f8e0204 */
[----:B------:R-:W-:Y:S01]  /*0b10*/  IADD3.X R5, PT, PT, R2, UR5, RZ, P0, !PT ;  /* 0x0000000502057c10 */ /* 0x000fe200087fe4ff */
[----:B------:R-:W-:-:S04]  /*0b20*/  IMAD.WIDE.U32 R6, R10, UR4, R6 ;  /* 0x000000040a067c25 */ /* 0x000fc8000f8e0006 */
[----:B------:R-:W-:Y:S01]  /*0b30*/  IMAD.IADD R3, R7, 0x1, R3 ;  /* 0x0000000107037824 */ /* 0x000fe200078e0203 */
[----:B0-----:R-:W-:Y:S02]  /*0b40*/  LEA R4, P1, R14, UR12, 0x2 ;  /* 0x0000000c0e047c11 */ /* 0x001fe4000f8210ff */
[----:B------:R-:W-:Y:S02]  /*0b50*/  LEA R2, P0, R6, UR14, 0x2 ;  /* 0x0000000e06027c11 */ /* 0x000fe4000f8010ff */
[----:B------:R-:W-:Y:S02]  /*0b60*/  LEA.HI.X R5, R14, UR13, R5, 0x2, P1 ;  /* 0x0000000d0e057c11 */ /* 0x000fe400088f1405 */
[----:B------:R-:W-:-:S03]  /*0b70*/  LEA.HI.X R3, R6, UR15, R3, 0x2, P0 ;  /* 0x0000000f06037c11 */ /* 0x000fc600080f1403 */
[----:B------:R-:W2:Y:S04]  /*0b80*/  LDG.E R4, desc[UR10][R4.64] ;  /* 0x0000000a04047981 */ /* 0x000ea8000c1e1900 */
[----:B------:R-:W2:Y:S02]  /*0b90*/  LDG.E R2, desc[UR10][R2.64] ;  /* 0x0000000a02027981 */ /* 0x000ea4000c1e1900 */
[----:B--2---:R-:W-:-:S07]  /*0ba0*/  FFMA R19, R4, R2, R19 ;  /* 0x0000000204137223 */ /* 0x004fce0000000013 */
.L_x_0:
[----:B------:R-:W0:Y:S01]  /*0bb0*/  LDCU.64 UR4, c[0x0][0x390] ;  /* 0x00007200ff0477ac */ /* 0x000e220008000a00 */
[----:B------:R-:W-:Y:S01]  /*0bc0*/  MOV R2, R12 ;  /* 0x0000000c00027202 */ /* 0x000fe20000000f00 */
[----:B------:R-:W-:-:S04]  /*0bd0*/  IMAD.MOV.U32 R3, RZ, RZ, RZ ;  /* 0x000000ffff037224 */ /* 0x000fc800078e00ff */
[----:B------:R-:W-:-:S04]  /*0be0*/  IMAD.WIDE.U32 R2, R0, R10, R2 ;  /* 0x0000000a00027225 */ /* 0x000fc800078e0002 */
[----:B------:R-:W-:Y:S01]  /*0bf0*/  IMAD R11, R0, R11, R3 ;  /* 0x0000000b000b7224 */ /* 0x000fe200078e0203 */
[----:B0-----:R-:W-:-:S04]  /*0c00*/  LEA R4, P0, R2, UR4, 0x2 ;  /* 0x0000000402047c11 */ /* 0x001fc8000f8010ff */
[----:B------:R-:W-:-:S05]  /*0c10*/  LEA.HI.X R5, R2, UR5, R11, 0x2, P0 ;  /* 0x0000000502057c11 */ /* 0x000fca00080f140b */
[----:B------:R-:W-:Y:S01]  /*0c20*/  STG.E desc[UR10][R4.64], R19 ;  /* 0x0000001304007986 */ /* 0x000fe2000c10190a */
[----:B------:R-:W-:Y:S05]  /*0c30*/  EXIT ;  /* 0x000000000000794d */ /* 0x000fea0003800000 */
.L_x_5:
[----:B------:R-:W-:-:S00]  /*0c40*/  BRA `(.L_x_5) ;  /* 0xfffffffc00fc7947 */ /* 0x000fc0000383ffff */
[----:B------:R-:W-:-:S00]  /*0c50*/  NOP ;  /* 0x0000000000007918 */ /* 0x000fc00000000000 */
        /* <DEDUP_REMOVED lines=10> */
.L_x_6:


//--------------------- .nv.shared.reserved.0     --------------------------
	.section	.nv.shared.reserved.0,"aw",@nobits
	.weak		__nv_reservedSMEM_offset_0_alias
	.size		__nv_reservedSMEM_offset_0_alias, 0, 64
	.other		__nv_reservedSMEM_offset_0_alias,@"STO_CUDA_RESERVED_SHARED STV_DEFAULT"
__nv_reservedSMEM_offset_0_alias:
	.zero		0
	.zero		64


//--------------------- .nv.constant0._Z4gemmPfS_S_mmm --------------------------
	.section	.nv.constant0._Z4gemmPfS_S_mmm,"a",@progbits
	.sectionflags	@""
	.align	4
.nv.constant0._Z4gemmPfS_S_mmm:
	.zero		944


//--------------------- SYMBOLS --------------------------

	.type		.nv.reservedSmem.offset0,@object
	.size		.nv.reservedSmem.offset0,0x4
